//
// Generated by NVIDIA NVVM Compiler
//
// Compiler Build ID: CL-36424714
// Cuda compilation tools, release 13.0, V13.0.88
// Based on NVVM 20.0.0
//

.version 9.0
.target sm_100
.address_size 64

	// .globl	_ZN3cub18CUB_300001_SM_10006detail11EmptyKernelIvEEvv
.global .align 1 .b8 _ZN41_INTERNAL_6ee9dcc3_4_k_cu_e4a77429_2222404cuda3std3__45__cpo5beginE[1];
.global .align 1 .b8 _ZN41_INTERNAL_6ee9dcc3_4_k_cu_e4a77429_2222404cuda3std3__45__cpo3endE[1];
.global .align 1 .b8 _ZN41_INTERNAL_6ee9dcc3_4_k_cu_e4a77429_2222404cuda3std3__45__cpo6cbeginE[1];
.global .align 1 .b8 _ZN41_INTERNAL_6ee9dcc3_4_k_cu_e4a77429_2222404cuda3std3__45__cpo4cendE[1];
.global .align 1 .b8 _ZN41_INTERNAL_6ee9dcc3_4_k_cu_e4a77429_2222404cuda3std3__45__cpo6rbeginE[1];
.global .align 1 .b8 _ZN41_INTERNAL_6ee9dcc3_4_k_cu_e4a77429_2222404cuda3std3__45__cpo4rendE[1];
.global .align 1 .b8 _ZN41_INTERNAL_6ee9dcc3_4_k_cu_e4a77429_2222404cuda3std3__45__cpo7crbeginE[1];
.global .align 1 .b8 _ZN41_INTERNAL_6ee9dcc3_4_k_cu_e4a77429_2222404cuda3std3__45__cpo5crendE[1];
.global .align 1 .b8 _ZN41_INTERNAL_6ee9dcc3_4_k_cu_e4a77429_2222404cuda3std3__443_GLOBAL__N__6ee9dcc3_4_k_cu_e4a77429_2222406ignoreE[1];
.global .align 1 .b8 _ZN41_INTERNAL_6ee9dcc3_4_k_cu_e4a77429_2222404cuda3std3__419piecewise_constructE[1];
.global .align 1 .b8 _ZN41_INTERNAL_6ee9dcc3_4_k_cu_e4a77429_2222404cuda3std3__48in_placeE[1];
.global .align 1 .b8 _ZN41_INTERNAL_6ee9dcc3_4_k_cu_e4a77429_2222404cuda3std3__420unreachable_sentinelE[1];
.global .align 1 .b8 _ZN41_INTERNAL_6ee9dcc3_4_k_cu_e4a77429_2222404cuda3std3__47nulloptE[1];
.global .align 1 .b8 _ZN41_INTERNAL_6ee9dcc3_4_k_cu_e4a77429_2222404cuda3std3__48unexpectE[1];
.global .align 1 .b8 _ZN41_INTERNAL_6ee9dcc3_4_k_cu_e4a77429_2222404cuda3std6ranges3__45__cpo4swapE[1];
.global .align 1 .b8 _ZN41_INTERNAL_6ee9dcc3_4_k_cu_e4a77429_2222404cuda3std6ranges3__45__cpo9iter_moveE[1];
.global .align 1 .b8 _ZN41_INTERNAL_6ee9dcc3_4_k_cu_e4a77429_2222404cuda3std6ranges3__45__cpo5beginE[1];
.global .align 1 .b8 _ZN41_INTERNAL_6ee9dcc3_4_k_cu_e4a77429_2222404cuda3std6ranges3__45__cpo3endE[1];
.global .align 1 .b8 _ZN41_INTERNAL_6ee9dcc3_4_k_cu_e4a77429_2222404cuda3std6ranges3__45__cpo6cbeginE[1];
.global .align 1 .b8 _ZN41_INTERNAL_6ee9dcc3_4_k_cu_e4a77429_2222404cuda3std6ranges3__45__cpo4cendE[1];
.global .align 1 .b8 _ZN41_INTERNAL_6ee9dcc3_4_k_cu_e4a77429_2222404cuda3std6ranges3__45__cpo7advanceE[1];
.global .align 1 .b8 _ZN41_INTERNAL_6ee9dcc3_4_k_cu_e4a77429_2222404cuda3std6ranges3__45__cpo9iter_swapE[1];
.global .align 1 .b8 _ZN41_INTERNAL_6ee9dcc3_4_k_cu_e4a77429_2222404cuda3std6ranges3__45__cpo4nextE[1];
.global .align 1 .b8 _ZN41_INTERNAL_6ee9dcc3_4_k_cu_e4a77429_2222404cuda3std6ranges3__45__cpo4prevE[1];
.global .align 1 .b8 _ZN41_INTERNAL_6ee9dcc3_4_k_cu_e4a77429_2222404cuda3std6ranges3__45__cpo4dataE[1];
.global .align 1 .b8 _ZN41_INTERNAL_6ee9dcc3_4_k_cu_e4a77429_2222404cuda3std6ranges3__45__cpo5cdataE[1];
.global .align 1 .b8 _ZN41_INTERNAL_6ee9dcc3_4_k_cu_e4a77429_2222404cuda3std6ranges3__45__cpo4sizeE[1];
.global .align 1 .b8 _ZN41_INTERNAL_6ee9dcc3_4_k_cu_e4a77429_2222404cuda3std6ranges3__45__cpo5ssizeE[1];
.global .align 1 .b8 _ZN41_INTERNAL_6ee9dcc3_4_k_cu_e4a77429_2222404cuda3std6ranges3__45__cpo8distanceE[1];
.global .align 1 .b8 _ZN41_INTERNAL_6ee9dcc3_4_k_cu_e4a77429_2222406thrust24THRUST_300001_SM_1000_NS8cuda_cub3parE[1];
.global .align 1 .b8 _ZN41_INTERNAL_6ee9dcc3_4_k_cu_e4a77429_2222406thrust24THRUST_300001_SM_1000_NS8cuda_cub10par_nosyncE[1];
.global .align 1 .b8 _ZN41_INTERNAL_6ee9dcc3_4_k_cu_e4a77429_2222406thrust24THRUST_300001_SM_1000_NS6system6detail10sequential3seqE[1];
.global .align 1 .b8 _ZN41_INTERNAL_6ee9dcc3_4_k_cu_e4a77429_2222406thrust24THRUST_300001_SM_1000_NS12placeholders2_1E[1];
.global .align 1 .b8 _ZN41_INTERNAL_6ee9dcc3_4_k_cu_e4a77429_2222406thrust24THRUST_300001_SM_1000_NS12placeholders2_2E[1];
.global .align 1 .b8 _ZN41_INTERNAL_6ee9dcc3_4_k_cu_e4a77429_2222406thrust24THRUST_300001_SM_1000_NS12placeholders2_3E[1];
.global .align 1 .b8 _ZN41_INTERNAL_6ee9dcc3_4_k_cu_e4a77429_2222406thrust24THRUST_300001_SM_1000_NS12placeholders2_4E[1];
.global .align 1 .b8 _ZN41_INTERNAL_6ee9dcc3_4_k_cu_e4a77429_2222406thrust24THRUST_300001_SM_1000_NS12placeholders2_5E[1];
.global .align 1 .b8 _ZN41_INTERNAL_6ee9dcc3_4_k_cu_e4a77429_2222406thrust24THRUST_300001_SM_1000_NS12placeholders2_6E[1];
.global .align 1 .b8 _ZN41_INTERNAL_6ee9dcc3_4_k_cu_e4a77429_2222406thrust24THRUST_300001_SM_1000_NS12placeholders2_7E[1];
.global .align 1 .b8 _ZN41_INTERNAL_6ee9dcc3_4_k_cu_e4a77429_2222406thrust24THRUST_300001_SM_1000_NS12placeholders2_8E[1];
.global .align 1 .b8 _ZN41_INTERNAL_6ee9dcc3_4_k_cu_e4a77429_2222406thrust24THRUST_300001_SM_1000_NS12placeholders2_9E[1];
.global .align 1 .b8 _ZN41_INTERNAL_6ee9dcc3_4_k_cu_e4a77429_2222406thrust24THRUST_300001_SM_1000_NS12placeholders3_10E[1];
.global .align 1 .b8 _ZN41_INTERNAL_6ee9dcc3_4_k_cu_e4a77429_2222406thrust24THRUST_300001_SM_1000_NS3seqE[1];

.visible .entry _ZN3cub18CUB_300001_SM_10006detail11EmptyKernelIvEEvv()
{


	ret;

}


// ===== COMPILED SASS (sm_100) =====

	.target	sm_100

	.elftype	@"ET_EXEC"


//--------------------- .note.nv.tkinfo           --------------------------
	.section	.note.nv.tkinfo,"",@"SHT_NOTE"
	.sectionflags	@"SHF_NOTE_NV_TKINFO"
	.tkinfo
        /*0018*/ 	.word	0x00000002
        /*0030*/ 	.string	""
        /*0030*/ 	.string	"ptxas"
        /*0030*/ 	.string	"Cuda compilation tools, release 13.0, V13.0.88"
        /*0030*/ 	.string	"Build cuda_13.0.r13.0/compiler.36424714_0"
        /*0030*/ 	.string	"-arch sm_100 -m 64 "



//--------------------- .note.nv.cuinfo           --------------------------
	.section	.note.nv.cuinfo,"",@"SHT_NOTE"
	.sectionflags	@"SHF_NOTE_NV_CUINFO"
        /*0018*/ 	.short	0x0002
        /*001a*/ 	.short	0x0064
        /*001c*/ 	.short	0x0082
	.zero		2


//--------------------- .nv.info                  --------------------------
	.section	.nv.info,"",@"SHT_CUDA_INFO"
	.align	4


	//----- nvinfo : EIATTR_REGCOUNT
	.align		4
        /*0000*/ 	.byte	0x04, 0x2f
        /*0002*/ 	.short	(.L_44 - .L_43)
	.align		4
.L_43:
        /*0004*/ 	.word	index@(_ZN3cub18CUB_300001_SM_10006detail11EmptyKernelIvEEvv)
        /*0008*/ 	.word	0x00000004


	//----- nvinfo : EIATTR_FRAME_SIZE
	.align		4
.L_44:
        /*000c*/ 	.byte	0x04, 0x11
        /*000e*/ 	.short	(.L_46 - .L_45)
	.align		4
.L_45:
        /*0010*/ 	.word	index@(_ZN3cub18CUB_300001_SM_10006detail11EmptyKernelIvEEvv)
        /*0014*/ 	.word	0x00000000


	//----- nvinfo : EIATTR_MIN_STACK_SIZE
	.align		4
.L_46:
        /*0018*/ 	.byte	0x04, 0x12
        /*001a*/ 	.short	(.L_48 - .L_47)
	.align		4
.L_47:
        /*001c*/ 	.word	index@(_ZN3cub18CUB_300001_SM_10006detail11EmptyKernelIvEEvv)
        /*0020*/ 	.word	0x00000000
.L_48:


//--------------------- .nv.compat                --------------------------
	.section	.nv.compat,"",@"SHT_CUDA_COMPAT_INFO"
	.align	4
        /*0000*/ 	.byte	0x02, 0x09, 0x00, 0x00, 0x02, 0x02, 0x01, 0x00, 0x02, 0x05, 0x05, 0x00, 0x03, 0x07, 0x01, 0x01
        /*0010*/ 	.byte	0x02, 0x03, 0x00, 0x00, 0x02, 0x06, 0x01, 0x00, 0x04, 0x0b, 0x08, 0x00, 0x09, 0x00, 0x00, 0x00
        /*0020*/ 	.byte	0x00, 0x00, 0x00, 0x00


//--------------------- .nv.info._ZN3cub18CUB_300001_SM_10006detail11EmptyKernelIvEEvv --------------------------
	.section	.nv.info._ZN3cub18CUB_300001_SM_10006detail11EmptyKernelIvEEvv,"",@"SHT_CUDA_INFO"
	.sectionflags	@""
	.align	4


	//----- nvinfo : EIATTR_CUDA_API_VERSION
	.align		4
        /*0000*/ 	.byte	0x04, 0x37
        /*0002*/ 	.short	(.L_50 - .L_49)
.L_49:
        /*0004*/ 	.word	0x00000082


	//----- nvinfo : EIATTR_SPARSE_MMA_MASK
	.align		4
.L_50:
        /*0008*/ 	.byte	0x03, 0x50
        /*000a*/ 	.short	0x0000


	//----- nvinfo : EIATTR_MAXREG_COUNT
	.align		4
        /*000c*/ 	.byte	0x03, 0x1b
        /*000e*/ 	.short	0x00ff


	//----- nvinfo : EIATTR_MERCURY_ISA_VERSION
	.align		4
        /*0010*/ 	.byte	0x03, 0x5f
        /*0012*/ 	.short	0x0101


	//----- nvinfo : EIATTR_VRC_CTA_INIT_COUNT
	.align		4
        /*0014*/ 	.byte	0x02, 0x4a
	.zero		1
	.zero		1


	//----- nvinfo : EIATTR_EXIT_INSTR_OFFSETS
	.align		4
        /*0018*/ 	.byte	0x04, 0x1c
        /*001a*/ 	.short	(.L_52 - .L_51)


	//   ....[0]....
.L_51:
        /*001c*/ 	.word	0x00000010


	//----- nvinfo : EIATTR_SW_WAR
	.align		4
.L_52:
        /*0020*/ 	.byte	0x04, 0x36
        /*0022*/ 	.short	(.L_54 - .L_53)
.L_53:
        /*0024*/ 	.word	0x00000008
.L_54:


//--------------------- .nv.callgraph             --------------------------
	.section	.nv.callgraph,"",@"SHT_CUDA_CALLGRAPH"
	.align	4
	.sectionentsize	8
	.align		4
        /*0000*/ 	.word	0x00000000
	.align		4
        /*0004*/ 	.word	0xffffffff
	.align		4
        /*0008*/ 	.word	0x00000000
	.align		4
        /*000c*/ 	.word	0xfffffffe
	.align		4
        /*0010*/ 	.word	0x00000000
	.align		4
        /*0014*/ 	.word	0xfffffffd
	.align		4
        /*0018*/ 	.word	0x00000000
	.align		4
        /*001c*/ 	.word	0xfffffffc


//--------------------- .nv.constant4             --------------------------
	.section	.nv.constant4,"a",@progbits
	.align	8
	.align		8
.nv.constant4:
        /*0000*/ 	.dword	_ZN41_INTERNAL_6ee9dcc3_4_k_cu_e4a77429_2226064cuda3std3__45__cpo5beginE
	.align		8
        /*0008*/ 	.dword	_ZN41_INTERNAL_6ee9dcc3_4_k_cu_e4a77429_2226064cuda3std3__45__cpo3endE
	.align		8
        /*0010*/ 	.dword	_ZN41_INTERNAL_6ee9dcc3_4_k_cu_e4a77429_2226064cuda3std3__45__cpo6cbeginE
	.align		8
        /*0018*/ 	.dword	_ZN41_INTERNAL_6ee9dcc3_4_k_cu_e4a77429_2226064cuda3std3__45__cpo4cendE
	.align		8
        /*0020*/ 	.dword	_ZN41_INTERNAL_6ee9dcc3_4_k_cu_e4a77429_2226064cuda3std3__45__cpo6rbeginE
	.align		8
        /*0028*/ 	.dword	_ZN41_INTERNAL_6ee9dcc3_4_k_cu_e4a77429_2226064cuda3std3__45__cpo4rendE
	.align		8
        /*0030*/ 	.dword	_ZN41_INTERNAL_6ee9dcc3_4_k_cu_e4a77429_2226064cuda3std3__45__cpo7crbeginE
	.align		8
        /*0038*/ 	.dword	_ZN41_INTERNAL_6ee9dcc3_4_k_cu_e4a77429_2226064cuda3std3__45__cpo5crendE
	.align		8
        /*0040*/ 	.dword	_ZN41_INTERNAL_6ee9dcc3_4_k_cu_e4a77429_2226064cuda3std3__443_GLOBAL__N__6ee9dcc3_4_k_cu_e4a77429_2226066ignoreE
	.align		8
        /*0048*/ 	.dword	_ZN41_INTERNAL_6ee9dcc3_4_k_cu_e4a77429_2226064cuda3std3__419piecewise_constructE
	.align		8
        /*0050*/ 	.dword	_ZN41_INTERNAL_6ee9dcc3_4_k_cu_e4a77429_2226064cuda3std3__48in_placeE
	.align		8
        /*0058*/ 	.dword	_ZN41_INTERNAL_6ee9dcc3_4_k_cu_e4a77429_2226064cuda3std3__420unreachable_sentinelE
	.align		8
        /*0060*/ 	.dword	_ZN41_INTERNAL_6ee9dcc3_4_k_cu_e4a77429_2226064cuda3std3__47nulloptE
	.align		8
        /*0068*/ 	.dword	_ZN41_INTERNAL_6ee9dcc3_4_k_cu_e4a77429_2226064cuda3std3__48unexpectE
	.align		8
        /*0070*/ 	.dword	_ZN41_INTERNAL_6ee9dcc3_4_k_cu_e4a77429_2226064cuda3std6ranges3__45__cpo4swapE
	.align		8
        /*0078*/ 	.dword	_ZN41_INTERNAL_6ee9dcc3_4_k_cu_e4a77429_2226064cuda3std6ranges3__45__cpo9iter_moveE
	.align		8
        /*0080*/ 	.dword	_ZN41_INTERNAL_6ee9dcc3_4_k_cu_e4a77429_2226064cuda3std6ranges3__45__cpo5beginE
	.align		8
        /*0088*/ 	.dword	_ZN41_INTERNAL_6ee9dcc3_4_k_cu_e4a77429_2226064cuda3std6ranges3__45__cpo3endE
	.align		8
        /*0090*/ 	.dword	_ZN41_INTERNAL_6ee9dcc3_4_k_cu_e4a77429_2226064cuda3std6ranges3__45__cpo6cbeginE
	.align		8
        /*0098*/ 	.dword	_ZN41_INTERNAL_6ee9dcc3_4_k_cu_e4a77429_2226064cuda3std6ranges3__45__cpo4cendE
	.align		8
        /*00a0*/ 	.dword	_ZN41_INTERNAL_6ee9dcc3_4_k_cu_e4a77429_2226064cuda3std6ranges3__45__cpo7advanceE
	.align		8
        /*00a8*/ 	.dword	_ZN41_INTERNAL_6ee9dcc3_4_k_cu_e4a77429_2226064cuda3std6ranges3__45__cpo9iter_swapE
	.align		8
        /*00b0*/ 	.dword	_ZN41_INTERNAL_6ee9dcc3_4_k_cu_e4a77429_2226064cuda3std6ranges3__45__cpo4nextE
	.align		8
        /*00b8*/ 	.dword	_ZN41_INTERNAL_6ee9dcc3_4_k_cu_e4a77429_2226064cuda3std6ranges3__45__cpo4prevE
	.align		8
        /*00c0*/ 	.dword	_ZN41_INTERNAL_6ee9dcc3_4_k_cu_e4a77429_2226064cuda3std6ranges3__45__cpo4dataE
	.align		8
        /*00c8*/ 	.dword	_ZN41_INTERNAL_6ee9dcc3_4_k_cu_e4a77429_2226064cuda3std6ranges3__45__cpo5cdataE
	.align		8
        /*00d0*/ 	.dword	_ZN41_INTERNAL_6ee9dcc3_4_k_cu_e4a77429_2226064cuda3std6ranges3__45__cpo4sizeE
	.align		8
        /*00d8*/ 	.dword	_ZN41_INTERNAL_6ee9dcc3_4_k_cu_e4a77429_2226064cuda3std6ranges3__45__cpo5ssizeE
	.align		8
        /*00e0*/ 	.dword	_ZN41_INTERNAL_6ee9dcc3_4_k_cu_e4a77429_2226064cuda3std6ranges3__45__cpo8distanceE
	.align		8
        /*00e8*/ 	.dword	_ZN41_INTERNAL_6ee9dcc3_4_k_cu_e4a77429_2226066thrust24THRUST_300001_SM_1000_NS8cuda_cub3parE
	.align		8
        /*00f0*/ 	.dword	_ZN41_INTERNAL_6ee9dcc3_4_k_cu_e4a77429_2226066thrust24THRUST_300001_SM_1000_NS8cuda_cub10par_nosyncE
	.align		8
        /*00f8*/ 	.dword	_ZN41_INTERNAL_6ee9dcc3_4_k_cu_e4a77429_2226066thrust24THRUST_300001_SM_1000_NS6system6detail10sequential3seqE
	.align		8
        /*0100*/ 	.dword	_ZN41_INTERNAL_6ee9dcc3_4_k_cu_e4a77429_2226066thrust24THRUST_300001_SM_1000_NS12placeholders2_1E
	.align		8
        /*0108*/ 	.dword	_ZN41_INTERNAL_6ee9dcc3_4_k_cu_e4a77429_2226066thrust24THRUST_300001_SM_1000_NS12placeholders2_2E
	.align		8
        /*0110*/ 	.dword	_ZN41_INTERNAL_6ee9dcc3_4_k_cu_e4a77429_2226066thrust24THRUST_300001_SM_1000_NS12placeholders2_3E
	.align		8
        /*0118*/ 	.dword	_ZN41_INTERNAL_6ee9dcc3_4_k_cu_e4a77429_2226066thrust24THRUST_300001_SM_1000_NS12placeholders2_4E
	.align		8
        /*0120*/ 	.dword	_ZN41_INTERNAL_6ee9dcc3_4_k_cu_e4a77429_2226066thrust24THRUST_300001_SM_1000_NS12placeholders2_5E
	.align		8
        /*0128*/ 	.dword	_ZN41_INTERNAL_6ee9dcc3_4_k_cu_e4a77429_2226066thrust24THRUST_300001_SM_1000_NS12placeholders2_6E
	.align		8
        /*0130*/ 	.dword	_ZN41_INTERNAL_6ee9dcc3_4_k_cu_e4a77429_2226066thrust24THRUST_300001_SM_1000_NS12placeholders2_7E
	.align		8
        /*0138*/ 	.dword	_ZN41_INTERNAL_6ee9dcc3_4_k_cu_e4a77429_2226066thrust24THRUST_300001_SM_1000_NS12placeholders2_8E
	.align		8
        /*0140*/ 	.dword	_ZN41_INTERNAL_6ee9dcc3_4_k_cu_e4a77429_2226066thrust24THRUST_300001_SM_1000_NS12placeholders2_9E
	.align		8
        /*0148*/ 	.dword	_ZN41_INTERNAL_6ee9dcc3_4_k_cu_e4a77429_2226066thrust24THRUST_300001_SM_1000_NS12placeholders3_10E
	.align		8
        /*0150*/ 	.dword	_ZN41_INTERNAL_6ee9dcc3_4_k_cu_e4a77429_2226066thrust24THRUST_300001_SM_1000_NS3seqE


//--------------------- .text._ZN3cub18CUB_300001_SM_10006detail11EmptyKernelIvEEvv --------------------------
	.section	.text._ZN3cub18CUB_300001_SM_10006detail11EmptyKernelIvEEvv,"ax",@progbits
	.align	128
        .global         _ZN3cub18CUB_300001_SM_10006detail11EmptyKernelIvEEvv
        .type           _ZN3cub18CUB_300001_SM_10006detail11EmptyKernelIvEEvv,@function
        .size           _ZN3cub18CUB_300001_SM_10006detail11EmptyKernelIvEEvv,(.L_x_1 - _ZN3cub18CUB_300001_SM_10006detail11EmptyKernelIvEEvv)
        .other          _ZN3cub18CUB_300001_SM_10006detail11EmptyKernelIvEEvv,@"STO_CUDA_ENTRY STV_DEFAULT"
_ZN3cub18CUB_300001_SM_10006detail11EmptyKernelIvEEvv:
.text._ZN3cub18CUB_300001_SM_10006detail11EmptyKernelIvEEvv:
[----:B------:R-:W-:Y:S01]  /*0000*/  LDC R1, c[0x0][0x37c] ;  /* 0x0000df00ff017b82 */ /* 0x000fe20000000800 */
[----:B------:R-:W-:Y:S05]  /*0010*/  EXIT ;  /* 0x000000000000794d */ /* 0x000fea0003800000 */
.L_x_0:
[----:B------:R-:W-:-:S00]  /*0020*/  BRA `(.L_x_0) ;  /* 0xfffffffc00fc7947 */ /* 0x000fc0000383ffff */
[----:B------:R-:W-:-:S00]  /*0030*/  NOP ;  /* 0x0000000000007918 */ /* 0x000fc00000000000 */
        /* <DEDUP_REMOVED lines=12> */
.L_x_1:


//--------------------- .nv.shared.reserved.0     --------------------------
	.section	.nv.shared.reserved.0,"aw",@nobits
	.weak		__nv_reservedSMEM_offset_0_alias
	.size		__nv_reservedSMEM_offset_0_alias, 0, 64
	.other		__nv_reservedSMEM_offset_0_alias,@"STO_CUDA_RESERVED_SHARED STV_DEFAULT"
__nv_reservedSMEM_offset_0_alias:
	.zero		0
	.zero		64


//--------------------- .nv.global                --------------------------
	.section	.nv.global,"aw",@nobits
.nv.global:
	.type		_ZN41_INTERNAL_6ee9dcc3_4_k_cu_e4a77429_2226066thrust24THRUST_300001_SM_1000_NS3seqE,@object
	.size		_ZN41_INTERNAL_6ee9dcc3_4_k_cu_e4a77429_2226066thrust24THRUST_300001_SM_1000_NS3seqE,(_ZN41_INTERNAL_6ee9dcc3_4_k_cu_e4a77429_2226064cuda3std3__48in_placeE - _ZN41_INTERNAL_6ee9dcc3_4_k_cu_e4a77429_2226066thrust24THRUST_300001_SM_1000_NS3seqE)
_ZN41_INTERNAL_6ee9dcc3_4_k_cu_e4a77429_2226066thrust24THRUST_300001_SM_1000_NS3seqE:
	.zero		1
	.type		_ZN41_INTERNAL_6ee9dcc3_4_k_cu_e4a77429_2226064cuda3std3__48in_placeE,@object
	.size		_ZN41_INTERNAL_6ee9dcc3_4_k_cu_e4a77429_2226064cuda3std3__48in_placeE,(_ZN41_INTERNAL_6ee9dcc3_4_k_cu_e4a77429_2226064cuda3std6ranges3__45__cpo4sizeE - _ZN41_INTERNAL_6ee9dcc3_4_k_cu_e4a77429_2226064cuda3std3__48in_placeE)
_ZN41_INTERNAL_6ee9dcc3_4_k_cu_e4a77429_2226064cuda3std3__48in_placeE:
	.zero		1
	.type		_ZN41_INTERNAL_6ee9dcc3_4_k_cu_e4a77429_2226064cuda3std6ranges3__45__cpo4sizeE,@object
	.size		_ZN41_INTERNAL_6ee9dcc3_4_k_cu_e4a77429_2226064cuda3std6ranges3__45__cpo4sizeE,(_ZN41_INTERNAL_6ee9dcc3_4_k_cu_e4a77429_2226066thrust24THRUST_300001_SM_1000_NS12placeholders2_3E - _ZN41_INTERNAL_6ee9dcc3_4_k_cu_e4a77429_2226064cuda3std6ranges3__45__cpo4sizeE)
_ZN41_INTERNAL_6ee9dcc3_4_k_cu_e4a77429_2226064cuda3std6ranges3__45__cpo4sizeE:
	.zero		1
	.type		_ZN41_INTERNAL_6ee9dcc3_4_k_cu_e4a77429_2226066thrust24THRUST_300001_SM_1000_NS12placeholders2_3E,@object
	.size		_ZN41_INTERNAL_6ee9dcc3_4_k_cu_e4a77429_2226066thrust24THRUST_300001_SM_1000_NS12placeholders2_3E,(_ZN41_INTERNAL_6ee9dcc3_4_k_cu_e4a77429_2226064cuda3std3__45__cpo6cbeginE - _ZN41_INTERNAL_6ee9dcc3_4_k_cu_e4a77429_2226066thrust24THRUST_300001_SM_1000_NS12placeholders2_3E)
_ZN41_INTERNAL_6ee9dcc3_4_k_cu_e4a77429_2226066thrust24THRUST_300001_SM_1000_NS12placeholders2_3E:
	.zero		1
	.type		_ZN41_INTERNAL_6ee9dcc3_4_k_cu_e4a77429_2226064cuda3std3__45__cpo6cbeginE,@object
	.size		_ZN41_INTERNAL_6ee9dcc3_4_k_cu_e4a77429_2226064cuda3std3__45__cpo6cbeginE,(_ZN41_INTERNAL_6ee9dcc3_4_k_cu_e4a77429_2226064cuda3std6ranges3__45__cpo6cbeginE - _ZN41_INTERNAL_6ee9dcc3_4_k_cu_e4a77429_2226064cuda3std3__45__cpo6cbeginE)
_ZN41_INTERNAL_6ee9dcc3_4_k_cu_e4a77429_2226064cuda3std3__45__cpo6cbeginE:
	.zero		1
	.type		_ZN41_INTERNAL_6ee9dcc3_4_k_cu_e4a77429_2226064cuda3std6ranges3__45__cpo6cbeginE,@object
	.size		_ZN41_INTERNAL_6ee9dcc3_4_k_cu_e4a77429_2226064cuda3std6ranges3__45__cpo6cbeginE,(_ZN41_INTERNAL_6ee9dcc3_4_k_cu_e4a77429_2226066thrust24THRUST_300001_SM_1000_NS12placeholders2_7E - _ZN41_INTERNAL_6ee9dcc3_4_k_cu_e4a77429_2226064cuda3std6ranges3__45__cpo6cbeginE)
_ZN41_INTERNAL_6ee9dcc3_4_k_cu_e4a77429_2226064cuda3std6ranges3__45__cpo6cbeginE:
	.zero		1
	.type		_ZN41_INTERNAL_6ee9dcc3_4_k_cu_e4a77429_2226066thrust24THRUST_300001_SM_1000_NS12placeholders2_7E,@object
	.size		_ZN41_INTERNAL_6ee9dcc3_4_k_cu_e4a77429_2226066thrust24THRUST_300001_SM_1000_NS12placeholders2_7E,(_ZN41_INTERNAL_6ee9dcc3_4_k_cu_e4a77429_2226064cuda3std3__45__cpo7crbeginE - _ZN41_INTERNAL_6ee9dcc3_4_k_cu_e4a77429_2226066thrust24THRUST_300001_SM_1000_NS12placeholders2_7E)
_ZN41_INTERNAL_6ee9dcc3_4_k_cu_e4a77429_2226066thrust24THRUST_300001_SM_1000_NS12placeholders2_7E:
	.zero		1
	.type		_ZN41_INTERNAL_6ee9dcc3_4_k_cu_e4a77429_2226064cuda3std3__45__cpo7crbeginE,@object
	.size		_ZN41_INTERNAL_6ee9dcc3_4_k_cu_e4a77429_2226064cuda3std3__45__cpo7crbeginE,(_ZN41_INTERNAL_6ee9dcc3_4_k_cu_e4a77429_2226064cuda3std6ranges3__45__cpo4nextE - _ZN41_INTERNAL_6ee9dcc3_4_k_cu_e4a77429_2226064cuda3std3__45__cpo7crbeginE)
_ZN41_INTERNAL_6ee9dcc3_4_k_cu_e4a77429_2226064cuda3std3__45__cpo7crbeginE:
	.zero		1
	.type		_ZN41_INTERNAL_6ee9dcc3_4_k_cu_e4a77429_2226064cuda3std6ranges3__45__cpo4nextE,@object
	.size		_ZN41_INTERNAL_6ee9dcc3_4_k_cu_e4a77429_2226064cuda3std6ranges3__45__cpo4nextE,(_ZN41_INTERNAL_6ee9dcc3_4_k_cu_e4a77429_2226064cuda3std6ranges3__45__cpo4swapE - _ZN41_INTERNAL_6ee9dcc3_4_k_cu_e4a77429_2226064cuda3std6ranges3__45__cpo4nextE)
_ZN41_INTERNAL_6ee9dcc3_4_k_cu_e4a77429_2226064cuda3std6ranges3__45__cpo4nextE:
	.zero		1
	.type		_ZN41_INTERNAL_6ee9dcc3_4_k_cu_e4a77429_2226064cuda3std6ranges3__45__cpo4swapE,@object
	.size		_ZN41_INTERNAL_6ee9dcc3_4_k_cu_e4a77429_2226064cuda3std6ranges3__45__cpo4swapE,(_ZN41_INTERNAL_6ee9dcc3_4_k_cu_e4a77429_2226066thrust24THRUST_300001_SM_1000_NS8cuda_cub10par_nosyncE - _ZN41_INTERNAL_6ee9dcc3_4_k_cu_e4a77429_2226064cuda3std6ranges3__45__cpo4swapE)
_ZN41_INTERNAL_6ee9dcc3_4_k_cu_e4a77429_2226064cuda3std6ranges3__45__cpo4swapE:
	.zero		1
	.type		_ZN41_INTERNAL_6ee9dcc3_4_k_cu_e4a77429_2226066thrust24THRUST_300001_SM_1000_NS8cuda_cub10par_nosyncE,@object
	.size		_ZN41_INTERNAL_6ee9dcc3_4_k_cu_e4a77429_2226066thrust24THRUST_300001_SM_1000_NS8cuda_cub10par_nosyncE,(_ZN41_INTERNAL_6ee9dcc3_4_k_cu_e4a77429_2226066thrust24THRUST_300001_SM_1000_NS12placeholders2_9E - _ZN41_INTERNAL_6ee9dcc3_4_k_cu_e4a77429_2226066thrust24THRUST_300001_SM_1000_NS8cuda_cub10par_nosyncE)
_ZN41_INTERNAL_6ee9dcc3_4_k_cu_e4a77429_2226066thrust24THRUST_300001_SM_1000_NS8cuda_cub10par_nosyncE:
	.zero		1
	.type		_ZN41_INTERNAL_6ee9dcc3_4_k_cu_e4a77429_2226066thrust24THRUST_300001_SM_1000_NS12placeholders2_9E,@object
	.size		_ZN41_INTERNAL_6ee9dcc3_4_k_cu_e4a77429_2226066thrust24THRUST_300001_SM_1000_NS12placeholders2_9E,(_ZN41_INTERNAL_6ee9dcc3_4_k_cu_e4a77429_2226064cuda3std3__443_GLOBAL__N__6ee9dcc3_4_k_cu_e4a77429_2226066ignoreE - _ZN41_INTERNAL_6ee9dcc3_4_k_cu_e4a77429_2226066thrust24THRUST_300001_SM_1000_NS12placeholders2_9E)
_ZN41_INTERNAL_6ee9dcc3_4_k_cu_e4a77429_2226066thrust24THRUST_300001_SM_1000_NS12placeholders2_9E:
	.zero		1
	.type		_ZN41_INTERNAL_6ee9dcc3_4_k_cu_e4a77429_2226064cuda3std3__443_GLOBAL__N__6ee9dcc3_4_k_cu_e4a77429_2226066ignoreE,@object
	.size		_ZN41_INTERNAL_6ee9dcc3_4_k_cu_e4a77429_2226064cuda3std3__443_GLOBAL__N__6ee9dcc3_4_k_cu_e4a77429_2226066ignoreE,(_ZN41_INTERNAL_6ee9dcc3_4_k_cu_e4a77429_2226064cuda3std6ranges3__45__cpo4dataE - _ZN41_INTERNAL_6ee9dcc3_4_k_cu_e4a77429_2226064cuda3std3__443_GLOBAL__N__6ee9dcc3_4_k_cu_e4a77429_2226066ignoreE)
_ZN41_INTERNAL_6ee9dcc3_4_k_cu_e4a77429_2226064cuda3std3__443_GLOBAL__N__6ee9dcc3_4_k_cu_e4a77429_2226066ignoreE:
	.zero		1
	.type		_ZN41_INTERNAL_6ee9dcc3_4_k_cu_e4a77429_2226064cuda3std6ranges3__45__cpo4dataE,@object
	.size		_ZN41_INTERNAL_6ee9dcc3_4_k_cu_e4a77429_2226064cuda3std6ranges3__45__cpo4dataE,(_ZN41_INTERNAL_6ee9dcc3_4_k_cu_e4a77429_2226066thrust24THRUST_300001_SM_1000_NS12placeholders2_1E - _ZN41_INTERNAL_6ee9dcc3_4_k_cu_e4a77429_2226064cuda3std6ranges3__45__cpo4dataE)
_ZN41_INTERNAL_6ee9dcc3_4_k_cu_e4a77429_2226064cuda3std6ranges3__45__cpo4dataE:
	.zero		1
	.type		_ZN41_INTERNAL_6ee9dcc3_4_k_cu_e4a77429_2226066thrust24THRUST_300001_SM_1000_NS12placeholders2_1E,@object
	.size		_ZN41_INTERNAL_6ee9dcc3_4_k_cu_e4a77429_2226066thrust24THRUST_300001_SM_1000_NS12placeholders2_1E,(_ZN41_INTERNAL_6ee9dcc3_4_k_cu_e4a77429_2226064cuda3std3__45__cpo5beginE - _ZN41_INTERNAL_6ee9dcc3_4_k_cu_e4a77429_2226066thrust24THRUST_300001_SM_1000_NS12placeholders2_1E)
_ZN41_INTERNAL_6ee9dcc3_4_k_cu_e4a77429_2226066thrust24THRUST_300001_SM_1000_NS12placeholders2_1E:
	.zero		1
	.type		_ZN41_INTERNAL_6ee9dcc3_4_k_cu_e4a77429_2226064cuda3std3__45__cpo5beginE,@object
	.size		_ZN41_INTERNAL_6ee9dcc3_4_k_cu_e4a77429_2226064cuda3std3__45__cpo5beginE,(_ZN41_INTERNAL_6ee9dcc3_4_k_cu_e4a77429_2226064cuda3std6ranges3__45__cpo5beginE - _ZN41_INTERNAL_6ee9dcc3_4_k_cu_e4a77429_2226064cuda3std3__45__cpo5beginE)
_ZN41_INTERNAL_6ee9dcc3_4_k_cu_e4a77429_2226064cuda3std3__45__cpo5beginE:
	.zero		1
	.type		_ZN41_INTERNAL_6ee9dcc3_4_k_cu_e4a77429_2226064cuda3std6ranges3__45__cpo5beginE,@object
	.size		_ZN41_INTERNAL_6ee9dcc3_4_k_cu_e4a77429_2226064cuda3std6ranges3__45__cpo5beginE,(_ZN41_INTERNAL_6ee9dcc3_4_k_cu_e4a77429_2226066thrust24THRUST_300001_SM_1000_NS12placeholders2_5E - _ZN41_INTERNAL_6ee9dcc3_4_k_cu_e4a77429_2226064cuda3std6ranges3__45__cpo5beginE)
_ZN41_INTERNAL_6ee9dcc3_4_k_cu_e4a77429_2226064cuda3std6ranges3__45__cpo5beginE:
	.zero		1
	.type		_ZN41_INTERNAL_6ee9dcc3_4_k_cu_e4a77429_2226066thrust24THRUST_300001_SM_1000_NS12placeholders2_5E,@object
	.size		_ZN41_INTERNAL_6ee9dcc3_4_k_cu_e4a77429_2226066thrust24THRUST_300001_SM_1000_NS12placeholders2_5E,(_ZN41_INTERNAL_6ee9dcc3_4_k_cu_e4a77429_2226064cuda3std3__45__cpo6rbeginE - _ZN41_INTERNAL_6ee9dcc3_4_k_cu_e4a77429_2226066thrust24THRUST_300001_SM_1000_NS12placeholders2_5E)
_ZN41_INTERNAL_6ee9dcc3_4_k_cu_e4a77429_2226066thrust24THRUST_300001_SM_1000_NS12placeholders2_5E:
	.zero		1
	.type		_ZN41_INTERNAL_6ee9dcc3_4_k_cu_e4a77429_2226064cuda3std3__45__cpo6rbeginE,@object
	.size		_ZN41_INTERNAL_6ee9dcc3_4_k_cu_e4a77429_2226064cuda3std3__45__cpo6rbeginE,(_ZN41_INTERNAL_6ee9dcc3_4_k_cu_e4a77429_2226064cuda3std6ranges3__45__cpo7advanceE - _ZN41_INTERNAL_6ee9dcc3_4_k_cu_e4a77429_2226064cuda3std3__45__cpo6rbeginE)
_ZN41_INTERNAL_6ee9dcc3_4_k_cu_e4a77429_2226064cuda3std3__45__cpo6rbeginE:
	.zero		1
	.type		_ZN41_INTERNAL_6ee9dcc3_4_k_cu_e4a77429_2226064cuda3std6ranges3__45__cpo7advanceE,@object
	.size		_ZN41_INTERNAL_6ee9dcc3_4_k_cu_e4a77429_2226064cuda3std6ranges3__45__cpo7advanceE,(_ZN41_INTERNAL_6ee9dcc3_4_k_cu_e4a77429_2226064cuda3std3__47nulloptE - _ZN41_INTERNAL_6ee9dcc3_4_k_cu_e4a77429_2226064cuda3std6ranges3__45__cpo7advanceE)
_ZN41_INTERNAL_6ee9dcc3_4_k_cu_e4a77429_2226064cuda3std6ranges3__45__cpo7advanceE:
	.zero		1
	.type		_ZN41_INTERNAL_6ee9dcc3_4_k_cu_e4a77429_2226064cuda3std3__47nulloptE,@object
	.size		_ZN41_INTERNAL_6ee9dcc3_4_k_cu_e4a77429_2226064cuda3std3__47nulloptE,(_ZN41_INTERNAL_6ee9dcc3_4_k_cu_e4a77429_2226064cuda3std6ranges3__45__cpo8distanceE - _ZN41_INTERNAL_6ee9dcc3_4_k_cu_e4a77429_2226064cuda3std3__47nulloptE)
_ZN41_INTERNAL_6ee9dcc3_4_k_cu_e4a77429_2226064cuda3std3__47nulloptE:
	.zero		1
	.type		_ZN41_INTERNAL_6ee9dcc3_4_k_cu_e4a77429_2226064cuda3std6ranges3__45__cpo8distanceE,@object
	.size		_ZN41_INTERNAL_6ee9dcc3_4_k_cu_e4a77429_2226064cuda3std6ranges3__45__cpo8distanceE,(_ZN41_INTERNAL_6ee9dcc3_4_k_cu_e4a77429_2226066thrust24THRUST_300001_SM_1000_NS12placeholders3_10E - _ZN41_INTERNAL_6ee9dcc3_4_k_cu_e4a77429_2226064cuda3std6ranges3__45__cpo8distanceE)
_ZN41_INTERNAL_6ee9dcc3_4_k_cu_e4a77429_2226064cuda3std6ranges3__45__cpo8distanceE:
	.zero		1
	.type		_ZN41_INTERNAL_6ee9dcc3_4_k_cu_e4a77429_2226066thrust24THRUST_300001_SM_1000_NS12placeholders3_10E,@object
	.size		_ZN41_INTERNAL_6ee9dcc3_4_k_cu_e4a77429_2226066thrust24THRUST_300001_SM_1000_NS12placeholders3_10E,(_ZN41_INTERNAL_6ee9dcc3_4_k_cu_e4a77429_2226064cuda3std3__419piecewise_constructE - _ZN41_INTERNAL_6ee9dcc3_4_k_cu_e4a77429_2226066thrust24THRUST_300001_SM_1000_NS12placeholders3_10E)
_ZN41_INTERNAL_6ee9dcc3_4_k_cu_e4a77429_2226066thrust24THRUST_300001_SM_1000_NS12placeholders3_10E:
	.zero		1
	.type		_ZN41_INTERNAL_6ee9dcc3_4_k_cu_e4a77429_2226064cuda3std3__419piecewise_constructE,@object
	.size		_ZN41_INTERNAL_6ee9dcc3_4_k_cu_e4a77429_2226064cuda3std3__419piecewise_constructE,(_ZN41_INTERNAL_6ee9dcc3_4_k_cu_e4a77429_2226064cuda3std6ranges3__45__cpo5cdataE - _ZN41_INTERNAL_6ee9dcc3_4_k_cu_e4a77429_2226064cuda3std3__419piecewise_constructE)
_ZN41_INTERNAL_6ee9dcc3_4_k_cu_e4a77429_2226064cuda3std3__419piecewise_constructE:
	.zero		1
	.type		_ZN41_INTERNAL_6ee9dcc3_4_k_cu_e4a77429_2226064cuda3std6ranges3__45__cpo5cdataE,@object
	.size		_ZN41_INTERNAL_6ee9dcc3_4_k_cu_e4a77429_2226064cuda3std6ranges3__45__cpo5cdataE,(_ZN41_INTERNAL_6ee9dcc3_4_k_cu_e4a77429_2226066thrust24THRUST_300001_SM_1000_NS12placeholders2_2E - _ZN41_INTERNAL_6ee9dcc3_4_k_cu_e4a77429_2226064cuda3std6ranges3__45__cpo5cdataE)
_ZN41_INTERNAL_6ee9dcc3_4_k_cu_e4a77429_2226064cuda3std6ranges3__45__cpo5cdataE:
	.zero		1
	.type		_ZN41_INTERNAL_6ee9dcc3_4_k_cu_e4a77429_2226066thrust24THRUST_300001_SM_1000_NS12placeholders2_2E,@object
	.size		_ZN41_INTERNAL_6ee9dcc3_4_k_cu_e4a77429_2226066thrust24THRUST_300001_SM_1000_NS12placeholders2_2E,(_ZN41_INTERNAL_6ee9dcc3_4_k_cu_e4a77429_2226064cuda3std3__45__cpo3endE - _ZN41_INTERNAL_6ee9dcc3_4_k_cu_e4a77429_2226066thrust24THRUST_300001_SM_1000_NS12placeholders2_2E)
_ZN41_INTERNAL_6ee9dcc3_4_k_cu_e4a77429_2226066thrust24THRUST_300001_SM_1000_NS12placeholders2_2E:
	.zero		1
	.type		_ZN41_INTERNAL_6ee9dcc3_4_k_cu_e4a77429_2226064cuda3std3__45__cpo3endE,@object
	.size		_ZN41_INTERNAL_6ee9dcc3_4_k_cu_e4a77429_2226064cuda3std3__45__cpo3endE,(_ZN41_INTERNAL_6ee9dcc3_4_k_cu_e4a77429_2226064cuda3std6ranges3__45__cpo3endE - _ZN41_INTERNAL_6ee9dcc3_4_k_cu_e4a77429_2226064cuda3std3__45__cpo3endE)
_ZN41_INTERNAL_6ee9dcc3_4_k_cu_e4a77429_2226064cuda3std3__45__cpo3endE:
	.zero		1
	.type		_ZN41_INTERNAL_6ee9dcc3_4_k_cu_e4a77429_2226064cuda3std6ranges3__45__cpo3endE,@object
	.size		_ZN41_INTERNAL_6ee9dcc3_4_k_cu_e4a77429_2226064cuda3std6ranges3__45__cpo3endE,(_ZN41_INTERNAL_6ee9dcc3_4_k_cu_e4a77429_2226066thrust24THRUST_300001_SM_1000_NS12placeholders2_6E - _ZN41_INTERNAL_6ee9dcc3_4_k_cu_e4a77429_2226064cuda3std6ranges3__45__cpo3endE)
_ZN41_INTERNAL_6ee9dcc3_4_k_cu_e4a77429_2226064cuda3std6ranges3__45__cpo3endE:
	.zero		1
	.type		_ZN41_INTERNAL_6ee9dcc3_4_k_cu_e4a77429_2226066thrust24THRUST_300001_SM_1000_NS12placeholders2_6E,@object
	.size		_ZN41_INTERNAL_6ee9dcc3_4_k_cu_e4a77429_2226066thrust24THRUST_300001_SM_1000_NS12placeholders2_6E,(_ZN41_INTERNAL_6ee9dcc3_4_k_cu_e4a77429_2226064cuda3std3__45__cpo4rendE - _ZN41_INTERNAL_6ee9dcc3_4_k_cu_e4a77429_2226066thrust24THRUST_300001_SM_1000_NS12placeholders2_6E)
_ZN41_INTERNAL_6ee9dcc3_4_k_cu_e4a77429_2226066thrust24THRUST_300001_SM_1000_NS12placeholders2_6E:
	.zero		1
	.type		_ZN41_INTERNAL_6ee9dcc3_4_k_cu_e4a77429_2226064cuda3std3__45__cpo4rendE,@object
	.size		_ZN41_INTERNAL_6ee9dcc3_4_k_cu_e4a77429_2226064cuda3std3__45__cpo4rendE,(_ZN41_INTERNAL_6ee9dcc3_4_k_cu_e4a77429_2226064cuda3std6ranges3__45__cpo9iter_swapE - _ZN41_INTERNAL_6ee9dcc3_4_k_cu_e4a77429_2226064cuda3std3__45__cpo4rendE)
_ZN41_INTERNAL_6ee9dcc3_4_k_cu_e4a77429_2226064cuda3std3__45__cpo4rendE:
	.zero		1
	.type		_ZN41_INTERNAL_6ee9dcc3_4_k_cu_e4a77429_2226064cuda3std6ranges3__45__cpo9iter_swapE,@object
	.size		_ZN41_INTERNAL_6ee9dcc3_4_k_cu_e4a77429_2226064cuda3std6ranges3__45__cpo9iter_swapE,(_ZN41_INTERNAL_6ee9dcc3_4_k_cu_e4a77429_2226064cuda3std3__48unexpectE - _ZN41_INTERNAL_6ee9dcc3_4_k_cu_e4a77429_2226064cuda3std6ranges3__45__cpo9iter_swapE)
_ZN41_INTERNAL_6ee9dcc3_4_k_cu_e4a77429_2226064cuda3std6ranges3__45__cpo9iter_swapE:
	.zero		1
	.type		_ZN41_INTERNAL_6ee9dcc3_4_k_cu_e4a77429_2226064cuda3std3__48unexpectE,@object
	.size		_ZN41_INTERNAL_6ee9dcc3_4_k_cu_e4a77429_2226064cuda3std3__48unexpectE,(_ZN41_INTERNAL_6ee9dcc3_4_k_cu_e4a77429_2226066thrust24THRUST_300001_SM_1000_NS8cuda_cub3parE - _ZN41_INTERNAL_6ee9dcc3_4_k_cu_e4a77429_2226064cuda3std3__48unexpectE)
_ZN41_INTERNAL_6ee9dcc3_4_k_cu_e4a77429_2226064cuda3std3__48unexpectE:
	.zero		1
	.type		_ZN41_INTERNAL_6ee9dcc3_4_k_cu_e4a77429_2226066thrust24THRUST_300001_SM_1000_NS8cuda_cub3parE,@object
	.size		_ZN41_INTERNAL_6ee9dcc3_4_k_cu_e4a77429_2226066thrust24THRUST_300001_SM_1000_NS8cuda_cub3parE,(_ZN41_INTERNAL_6ee9dcc3_4_k_cu_e4a77429_2226066thrust24THRUST_300001_SM_1000_NS12placeholders2_4E - _ZN41_INTERNAL_6ee9dcc3_4_k_cu_e4a77429_2226066thrust24THRUST_300001_SM_1000_NS8cuda_cub3parE)
_ZN41_INTERNAL_6ee9dcc3_4_k_cu_e4a77429_2226066thrust24THRUST_300001_SM_1000_NS8cuda_cub3parE:
	.zero		1
	.type		_ZN41_INTERNAL_6ee9dcc3_4_k_cu_e4a77429_2226066thrust24THRUST_300001_SM_1000_NS12placeholders2_4E,@object
	.size		_ZN41_INTERNAL_6ee9dcc3_4_k_cu_e4a77429_2226066thrust24THRUST_300001_SM_1000_NS12placeholders2_4E,(_ZN41_INTERNAL_6ee9dcc3_4_k_cu_e4a77429_2226064cuda3std3__45__cpo4cendE - _ZN41_INTERNAL_6ee9dcc3_4_k_cu_e4a77429_2226066thrust24THRUST_300001_SM_1000_NS12placeholders2_4E)
_ZN41_INTERNAL_6ee9dcc3_4_k_cu_e4a77429_2226066thrust24THRUST_300001_SM_1000_NS12placeholders2_4E:
	.zero		1
	.type		_ZN41_INTERNAL_6ee9dcc3_4_k_cu_e4a77429_2226064cuda3std3__45__cpo4cendE,@object
	.size		_ZN41_INTERNAL_6ee9dcc3_4_k_cu_e4a77429_2226064cuda3std3__45__cpo4cendE,(_ZN41_INTERNAL_6ee9dcc3_4_k_cu_e4a77429_2226064cuda3std6ranges3__45__cpo4cendE - _ZN41_INTERNAL_6ee9dcc3_4_k_cu_e4a77429_2226064cuda3std3__45__cpo4cendE)
_ZN41_INTERNAL_6ee9dcc3_4_k_cu_e4a77429_2226064cuda3std3__45__cpo4cendE:
	.zero		1
	.type		_ZN41_INTERNAL_6ee9dcc3_4_k_cu_e4a77429_2226064cuda3std6ranges3__45__cpo4cendE,@object
	.size		_ZN41_INTERNAL_6ee9dcc3_4_k_cu_e4a77429_2226064cuda3std6ranges3__45__cpo4cendE,(_ZN41_INTERNAL_6ee9dcc3_4_k_cu_e4a77429_2226064cuda3std3__420unreachable_sentinelE - _ZN41_INTERNAL_6ee9dcc3_4_k_cu_e4a77429_2226064cuda3std6ranges3__45__cpo4cendE)
_ZN41_INTERNAL_6ee9dcc3_4_k_cu_e4a77429_2226064cuda3std6ranges3__45__cpo4cendE:
	.zero		1
	.type		_ZN41_INTERNAL_6ee9dcc3_4_k_cu_e4a77429_2226064cuda3std3__420unreachable_sentinelE,@object
	.size		_ZN41_INTERNAL_6ee9dcc3_4_k_cu_e4a77429_2226064cuda3std3__420unreachable_sentinelE,(_ZN41_INTERNAL_6ee9dcc3_4_k_cu_e4a77429_2226064cuda3std6ranges3__45__cpo5ssizeE - _ZN41_INTERNAL_6ee9dcc3_4_k_cu_e4a77429_2226064cuda3std3__420unreachable_sentinelE)
_ZN41_INTERNAL_6ee9dcc3_4_k_cu_e4a77429_2226064cuda3std3__420unreachable_sentinelE:
	.zero		1
	.type		_ZN41_INTERNAL_6ee9dcc3_4_k_cu_e4a77429_2226064cuda3std6ranges3__45__cpo5ssizeE,@object
	.size		_ZN41_INTERNAL_6ee9dcc3_4_k_cu_e4a77429_2226064cuda3std6ranges3__45__cpo5ssizeE,(_ZN41_INTERNAL_6ee9dcc3_4_k_cu_e4a77429_2226066thrust24THRUST_300001_SM_1000_NS12placeholders2_8E - _ZN41_INTERNAL_6ee9dcc3_4_k_cu_e4a77429_2226064cuda3std6ranges3__45__cpo5ssizeE)
_ZN41_INTERNAL_6ee9dcc3_4_k_cu_e4a77429_2226064cuda3std6ranges3__45__cpo5ssizeE:
	.zero		1
	.type		_ZN41_INTERNAL_6ee9dcc3_4_k_cu_e4a77429_2226066thrust24THRUST_300001_SM_1000_NS12placeholders2_8E,@object
	.size		_ZN41_INTERNAL_6ee9dcc3_4_k_cu_e4a77429_2226066thrust24THRUST_300001_SM_1000_NS12placeholders2_8E,(_ZN41_INTERNAL_6ee9dcc3_4_k_cu_e4a77429_2226064cuda3std3__45__cpo5crendE - _ZN41_INTERNAL_6ee9dcc3_4_k_cu_e4a77429_2226066thrust24THRUST_300001_SM_1000_NS12placeholders2_8E)
_ZN41_INTERNAL_6ee9dcc3_4_k_cu_e4a77429_2226066thrust24THRUST_300001_SM_1000_NS12placeholders2_8E:
	.zero		1
	.type		_ZN41_INTERNAL_6ee9dcc3_4_k_cu_e4a77429_2226064cuda3std3__45__cpo5crendE,@object
	.size		_ZN41_INTERNAL_6ee9dcc3_4_k_cu_e4a77429_2226064cuda3std3__45__cpo5crendE,(_ZN41_INTERNAL_6ee9dcc3_4_k_cu_e4a77429_2226064cuda3std6ranges3__45__cpo4prevE - _ZN41_INTERNAL_6ee9dcc3_4_k_cu_e4a77429_2226064cuda3std3__45__cpo5crendE)
_ZN41_INTERNAL_6ee9dcc3_4_k_cu_e4a77429_2226064cuda3std3__45__cpo5crendE:
	.zero		1
	.type		_ZN41_INTERNAL_6ee9dcc3_4_k_cu_e4a77429_2226064cuda3std6ranges3__45__cpo4prevE,@object
	.size		_ZN41_INTERNAL_6ee9dcc3_4_k_cu_e4a77429_2226064cuda3std6ranges3__45__cpo4prevE,(_ZN41_INTERNAL_6ee9dcc3_4_k_cu_e4a77429_2226064cuda3std6ranges3__45__cpo9iter_moveE - _ZN41_INTERNAL_6ee9dcc3_4_k_cu_e4a77429_2226064cuda3std6ranges3__45__cpo4prevE)
_ZN41_INTERNAL_6ee9dcc3_4_k_cu_e4a77429_2226064cuda3std6ranges3__45__cpo4prevE:
	.zero		1
	.type		_ZN41_INTERNAL_6ee9dcc3_4_k_cu_e4a77429_2226064cuda3std6ranges3__45__cpo9iter_moveE,@object
	.size		_ZN41_INTERNAL_6ee9dcc3_4_k_cu_e4a77429_2226064cuda3std6ranges3__45__cpo9iter_moveE,(_ZN41_INTERNAL_6ee9dcc3_4_k_cu_e4a77429_2226066thrust24THRUST_300001_SM_1000_NS6system6detail10sequential3seqE - _ZN41_INTERNAL_6ee9dcc3_4_k_cu_e4a77429_2226064cuda3std6ranges3__45__cpo9iter_moveE)
_ZN41_INTERNAL_6ee9dcc3_4_k_cu_e4a77429_2226064cuda3std6ranges3__45__cpo9iter_moveE:
	.zero		1
	.type		_ZN41_INTERNAL_6ee9dcc3_4_k_cu_e4a77429_2226066thrust24THRUST_300001_SM_1000_NS6system6detail10sequential3seqE,@object
	.size		_ZN41_INTERNAL_6ee9dcc3_4_k_cu_e4a77429_2226066thrust24THRUST_300001_SM_1000_NS6system6detail10sequential3seqE,(.L_31 - _ZN41_INTERNAL_6ee9dcc3_4_k_cu_e4a77429_2226066thrust24THRUST_300001_SM_1000_NS6system6detail10sequential3seqE)
_ZN41_INTERNAL_6ee9dcc3_4_k_cu_e4a77429_2226066thrust24THRUST_300001_SM_1000_NS6system6detail10sequential3seqE:
	.zero		1
.L_31:


//--------------------- .nv.constant0._ZN3cub18CUB_300001_SM_10006detail11EmptyKernelIvEEvv --------------------------
	.section	.nv.constant0._ZN3cub18CUB_300001_SM_10006detail11EmptyKernelIvEEvv,"a",@progbits
	.sectionflags	@""
	.align	4
.nv.constant0._ZN3cub18CUB_300001_SM_10006detail11EmptyKernelIvEEvv:
	.zero		896


//--------------------- SYMBOLS --------------------------

	.type		.nv.reservedSmem.offset0,@object
	.size		.nv.reservedSmem.offset0,0x4
